//
// Generated by NVIDIA NVVM Compiler
//
// Compiler Build ID: CL-36424714
// Cuda compilation tools, release 13.0, V13.0.88
// Based on NVVM 20.0.0
//

.version 9.0
.target sm_100
.address_size 64

	// .globl	_Z12MatrixKernelPKfPfiifffffffffiii

.visible .entry _Z12MatrixKernelPKfPfiifffffffffiii(
	.param .u64 .ptr .align 1 _Z12MatrixKernelPKfPfiifffffffffiii_param_0,
	.param .u64 .ptr .align 1 _Z12MatrixKernelPKfPfiifffffffffiii_param_1,
	.param .u32 _Z12MatrixKernelPKfPfiifffffffffiii_param_2,
	.param .u32 _Z12MatrixKernelPKfPfiifffffffffiii_param_3,
	.param .f32 _Z12MatrixKernelPKfPfiifffffffffiii_param_4,
	.param .f32 _Z12MatrixKernelPKfPfiifffffffffiii_param_5,
	.param .f32 _Z12MatrixKernelPKfPfiifffffffffiii_param_6,
	.param .f32 _Z12MatrixKernelPKfPfiifffffffffiii_param_7,
	.param .f32 _Z12MatrixKernelPKfPfiifffffffffiii_param_8,
	.param .f32 _Z12MatrixKernelPKfPfiifffffffffiii_param_9,
	.param .f32 _Z12MatrixKernelPKfPfiifffffffffiii_param_10,
	.param .f32 _Z12MatrixKernelPKfPfiifffffffffiii_param_11,
	.param .f32 _Z12MatrixKernelPKfPfiifffffffffiii_param_12,
	.param .u32 _Z12MatrixKernelPKfPfiifffffffffiii_param_13,
	.param .u32 _Z12MatrixKernelPKfPfiifffffffffiii_param_14,
	.param .u32 _Z12MatrixKernelPKfPfiifffffffffiii_param_15
)
{
	.reg .pred 	%p<30>;
	.reg .b32 	%r<18>;
	.reg .b32 	%f<127>;
	.reg .b64 	%rd<9>;

	ld.param.u64 	%rd2, [_Z12MatrixKernelPKfPfiifffffffffiii_param_0];
	ld.param.u64 	%rd3, [_Z12MatrixKernelPKfPfiifffffffffiii_param_1];
	ld.param.u32 	%r4, [_Z12MatrixKernelPKfPfiifffffffffiii_param_2];
	ld.param.u32 	%r8, [_Z12MatrixKernelPKfPfiifffffffffiii_param_3];
	ld.param.f32 	%f47, [_Z12MatrixKernelPKfPfiifffffffffiii_param_4];
	ld.param.f32 	%f48, [_Z12MatrixKernelPKfPfiifffffffffiii_param_5];
	ld.param.f32 	%f49, [_Z12MatrixKernelPKfPfiifffffffffiii_param_6];
	ld.param.f32 	%f50, [_Z12MatrixKernelPKfPfiifffffffffiii_param_7];
	ld.param.f32 	%f51, [_Z12MatrixKernelPKfPfiifffffffffiii_param_8];
	ld.param.f32 	%f52, [_Z12MatrixKernelPKfPfiifffffffffiii_param_9];
	ld.param.f32 	%f53, [_Z12MatrixKernelPKfPfiifffffffffiii_param_10];
	ld.param.f32 	%f54, [_Z12MatrixKernelPKfPfiifffffffffiii_param_11];
	ld.param.f32 	%f55, [_Z12MatrixKernelPKfPfiifffffffffiii_param_12];
	ld.param.u32 	%r5, [_Z12MatrixKernelPKfPfiifffffffffiii_param_13];
	ld.param.u32 	%r6, [_Z12MatrixKernelPKfPfiifffffffffiii_param_14];
	ld.param.u32 	%r7, [_Z12MatrixKernelPKfPfiifffffffffiii_param_15];
	mov.u32 	%r10, %ctaid.x;
	mov.u32 	%r11, %ntid.x;
	mov.u32 	%r12, %tid.x;
	mad.lo.s32 	%r1, %r10, %r11, %r12;
	mov.u32 	%r13, %ctaid.y;
	mov.u32 	%r14, %ntid.y;
	mov.u32 	%r15, %tid.y;
	mad.lo.s32 	%r16, %r13, %r14, %r15;
	setp.ge.s32 	%p1, %r1, %r4;
	setp.ge.s32 	%p2, %r16, %r8;
	or.pred  	%p3, %p1, %p2;
	@%p3 bra 	$L__BB0_39;
	cvta.to.global.u64 	%rd4, %rd2;
	mad.lo.s32 	%r17, %r4, %r16, %r1;
	shl.b32 	%r3, %r17, 2;
	mul.wide.s32 	%rd5, %r3, 4;
	add.s64 	%rd1, %rd4, %rd5;
	ld.global.f32 	%f1, [%rd1];
	ld.global.f32 	%f2, [%rd1+4];
	mul.f32 	%f56, %f48, %f2;
	fma.rn.f32 	%f57, %f47, %f1, %f56;
	ld.global.f32 	%f3, [%rd1+8];
	fma.rn.f32 	%f124, %f49, %f3, %f57;
	mul.f32 	%f58, %f51, %f2;
	fma.rn.f32 	%f59, %f50, %f1, %f58;
	fma.rn.f32 	%f125, %f52, %f3, %f59;
	mul.f32 	%f60, %f54, %f2;
	fma.rn.f32 	%f61, %f53, %f1, %f60;
	fma.rn.f32 	%f126, %f55, %f3, %f61;
	setp.ne.s32 	%p4, %r5, 1;
	@%p4 bra 	$L__BB0_25;
	mul.f32 	%f62, %f2, 0f3F371759;
	fma.rn.f32 	%f63, %f1, 0f3E59B3D0, %f62;
	fma.rn.f32 	%f118, %f3, 0f3D93DD98, %f63;
	mul.f32 	%f64, %f2, 0f3F2D9168;
	fma.rn.f32 	%f65, %f1, 0f3E86809D, %f64;
	fma.rn.f32 	%f8, %f3, 0f3D72E48F, %f65;
	mul.f32 	%f66, %f2, 0f3F38BA73;
	fma.rn.f32 	%f67, %f1, 0f3E568512, %f66;
	fma.rn.f32 	%f9, %f3, 0f3D8D2250, %f67;
	mul.f32 	%f68, %f2, 0f3F3A6918;
	fma.rn.f32 	%f10, %f1, 0f3EB01C5F, %f68;
	mul.f32 	%f69, %f2, 0f3F2C909F;
	fma.rn.f32 	%f70, %f1, 0f3E8B6190, %f69;
	fma.rn.f32 	%f11, %f3, 0f3D5BE98A, %f70;
	setp.gt.s32 	%p5, %r7, 2;
	@%p5 bra 	$L__BB0_6;
	setp.eq.s32 	%p9, %r7, 0;
	@%p9 bra 	$L__BB0_13;
	setp.eq.s32 	%p10, %r7, 1;
	@%p10 bra 	$L__BB0_12;
	setp.eq.s32 	%p11, %r7, 2;
	mov.f32 	%f118, %f9;
	@%p11 bra 	$L__BB0_13;
	bra.uni 	$L__BB0_9;
$L__BB0_6:
	setp.eq.s32 	%p6, %r7, 3;
	@%p6 bra 	$L__BB0_11;
	setp.eq.s32 	%p7, %r7, 4;
	mov.f32 	%f118, %f11;
	@%p7 bra 	$L__BB0_13;
	setp.eq.s32 	%p8, %r7, 5;
	@%p8 bra 	$L__BB0_10;
$L__BB0_9:
	max.f32 	%f73, %f1, %f2;
	max.f32 	%f118, %f73, %f3;
	bra.uni 	$L__BB0_13;
$L__BB0_10:
	add.f32 	%f71, %f1, %f2;
	add.f32 	%f72, %f71, %f3;
	div.rn.f32 	%f118, %f72, 0f40400000;
	bra.uni 	$L__BB0_13;
$L__BB0_11:
	fma.rn.f32 	%f118, %f3, 0fBD93BA3A, %f10;
	bra.uni 	$L__BB0_13;
$L__BB0_12:
	mov.f32 	%f118, %f8;
$L__BB0_13:
	mul.f32 	%f74, %f125, 0f3F371759;
	fma.rn.f32 	%f75, %f124, 0f3E59B3D0, %f74;
	fma.rn.f32 	%f119, %f126, 0f3D93DD98, %f75;
	mul.f32 	%f76, %f125, 0f3F2D9168;
	fma.rn.f32 	%f77, %f124, 0f3E86809D, %f76;
	fma.rn.f32 	%f17, %f126, 0f3D72E48F, %f77;
	mul.f32 	%f78, %f125, 0f3F38BA73;
	fma.rn.f32 	%f79, %f124, 0f3E568512, %f78;
	fma.rn.f32 	%f18, %f126, 0f3D8D2250, %f79;
	mul.f32 	%f80, %f125, 0f3F3A6918;
	fma.rn.f32 	%f19, %f124, 0f3EB01C5F, %f80;
	mul.f32 	%f81, %f125, 0f3F2C909F;
	fma.rn.f32 	%f82, %f124, 0f3E8B6190, %f81;
	fma.rn.f32 	%f20, %f126, 0f3D5BE98A, %f82;
	setp.gt.s32 	%p12, %r7, 2;
	@%p12 bra 	$L__BB0_17;
	setp.eq.s32 	%p16, %r7, 0;
	@%p16 bra 	$L__BB0_24;
	setp.eq.s32 	%p17, %r7, 1;
	@%p17 bra 	$L__BB0_23;
	setp.eq.s32 	%p18, %r7, 2;
	mov.f32 	%f119, %f18;
	@%p18 bra 	$L__BB0_24;
	bra.uni 	$L__BB0_20;
$L__BB0_17:
	setp.eq.s32 	%p13, %r7, 3;
	@%p13 bra 	$L__BB0_22;
	setp.eq.s32 	%p14, %r7, 4;
	mov.f32 	%f119, %f20;
	@%p14 bra 	$L__BB0_24;
	setp.eq.s32 	%p15, %r7, 5;
	@%p15 bra 	$L__BB0_21;
$L__BB0_20:
	max.f32 	%f85, %f124, %f125;
	max.f32 	%f119, %f85, %f126;
	bra.uni 	$L__BB0_24;
$L__BB0_21:
	add.f32 	%f83, %f124, %f125;
	add.f32 	%f84, %f83, %f126;
	div.rn.f32 	%f119, %f84, 0f40400000;
	bra.uni 	$L__BB0_24;
$L__BB0_22:
	fma.rn.f32 	%f119, %f126, 0fBD93BA3A, %f19;
	bra.uni 	$L__BB0_24;
$L__BB0_23:
	mov.f32 	%f119, %f17;
$L__BB0_24:
	div.rn.f32 	%f86, %f118, %f119;
	mul.f32 	%f124, %f124, %f86;
	mul.f32 	%f125, %f125, %f86;
	mul.f32 	%f126, %f126, %f86;
$L__BB0_25:
	setp.ne.s32 	%p19, %r6, 1;
	@%p19 bra 	$L__BB0_38;
	min.f32 	%f87, %f1, %f2;
	min.f32 	%f88, %f87, %f3;
	max.f32 	%f89, %f1, %f2;
	max.f32 	%f90, %f89, %f3;
	sub.f32 	%f91, %f90, %f88;
	setp.neu.f32 	%p20, %f90, 0f00000000;
	div.rn.f32 	%f92, %f91, %f90;
	selp.f32 	%f31, %f92, 0f00000000, %p20;
	max.f32 	%f93, %f124, %f125;
	max.f32 	%f32, %f93, %f126;
	mul.f32 	%f94, %f125, 0f3F371759;
	fma.rn.f32 	%f95, %f124, 0f3E59B3D0, %f94;
	fma.rn.f32 	%f123, %f126, 0f3D93DD98, %f95;
	mul.f32 	%f96, %f125, 0f3F2D9168;
	fma.rn.f32 	%f97, %f124, 0f3E86809D, %f96;
	fma.rn.f32 	%f34, %f126, 0f3D72E48F, %f97;
	mul.f32 	%f98, %f125, 0f3F38BA73;
	fma.rn.f32 	%f99, %f124, 0f3E568512, %f98;
	fma.rn.f32 	%f35, %f126, 0f3D8D2250, %f99;
	mul.f32 	%f100, %f125, 0f3F3A6918;
	fma.rn.f32 	%f36, %f124, 0f3EB01C5F, %f100;
	mul.f32 	%f101, %f125, 0f3F2C909F;
	fma.rn.f32 	%f102, %f124, 0f3E8B6190, %f101;
	fma.rn.f32 	%f37, %f126, 0f3D5BE98A, %f102;
	setp.gt.s32 	%p21, %r7, 2;
	@%p21 bra 	$L__BB0_31;
	setp.eq.s32 	%p25, %r7, 0;
	@%p25 bra 	$L__BB0_37;
	setp.eq.s32 	%p26, %r7, 1;
	@%p26 bra 	$L__BB0_36;
	setp.eq.s32 	%p27, %r7, 2;
	mov.f32 	%f123, %f32;
	@%p27 bra 	$L__BB0_30;
	bra.uni 	$L__BB0_37;
$L__BB0_30:
	mov.f32 	%f123, %f35;
	bra.uni 	$L__BB0_37;
$L__BB0_31:
	setp.eq.s32 	%p22, %r7, 3;
	@%p22 bra 	$L__BB0_35;
	setp.eq.s32 	%p23, %r7, 4;
	mov.f32 	%f123, %f37;
	@%p23 bra 	$L__BB0_37;
	setp.eq.s32 	%p24, %r7, 5;
	mov.f32 	%f123, %f32;
	@%p24 bra 	$L__BB0_34;
	bra.uni 	$L__BB0_37;
$L__BB0_34:
	add.f32 	%f103, %f124, %f125;
	add.f32 	%f104, %f103, %f126;
	div.rn.f32 	%f123, %f104, 0f40400000;
	bra.uni 	$L__BB0_37;
$L__BB0_35:
	fma.rn.f32 	%f123, %f126, 0fBD93BA3A, %f36;
	bra.uni 	$L__BB0_37;
$L__BB0_36:
	mov.f32 	%f123, %f34;
$L__BB0_37:
	min.f32 	%f105, %f124, %f125;
	min.f32 	%f106, %f105, %f126;
	sub.f32 	%f107, %f32, %f106;
	div.rn.f32 	%f108, %f107, %f32;
	setp.neu.f32 	%p28, %f32, 0f00000000;
	selp.f32 	%f109, %f108, 0f00000000, %p28;
	div.rn.f32 	%f110, %f31, %f109;
	mov.f32 	%f111, 0f3F800000;
	sub.f32 	%f112, %f111, %f110;
	mul.f32 	%f113, %f112, %f123;
	fma.rn.f32 	%f114, %f124, %f110, %f113;
	fma.rn.f32 	%f115, %f125, %f110, %f113;
	fma.rn.f32 	%f116, %f126, %f110, %f113;
	setp.eq.f32 	%p29, %f31, 0f00000000;
	selp.f32 	%f124, %f123, %f114, %p29;
	selp.f32 	%f125, %f123, %f115, %p29;
	selp.f32 	%f126, %f123, %f116, %p29;
$L__BB0_38:
	cvta.to.global.u64 	%rd6, %rd3;
	add.s64 	%rd8, %rd6, %rd5;
	st.global.f32 	[%rd8], %f124;
	st.global.f32 	[%rd8+4], %f125;
	st.global.f32 	[%rd8+8], %f126;
	ld.global.f32 	%f117, [%rd1+12];
	st.global.f32 	[%rd8+12], %f117;
$L__BB0_39:
	ret;

}


// ===== COMPILED SASS (sm_100) =====

	.target	sm_100

	.elftype	@"ET_EXEC"


//--------------------- .note.nv.tkinfo           --------------------------
	.section	.note.nv.tkinfo,"",@"SHT_NOTE"
	.sectionflags	@"SHF_NOTE_NV_TKINFO"
	.tkinfo
        /*0018*/ 	.word	0x00000002
        /*0030*/ 	.string	""
        /*0030*/ 	.string	"ptxas"
        /*0030*/ 	.string	"Cuda compilation tools, release 13.0, V13.0.88"
        /*0030*/ 	.string	"Build cuda_13.0.r13.0/compiler.36424714_0"
        /*0030*/ 	.string	"-arch sm_100 -m 64 "



//--------------------- .note.nv.cuinfo           --------------------------
	.section	.note.nv.cuinfo,"",@"SHT_NOTE"
	.sectionflags	@"SHF_NOTE_NV_CUINFO"
        /*0018*/ 	.short	0x0002
        /*001a*/ 	.short	0x0064
        /*001c*/ 	.short	0x0082
	.zero		2


//--------------------- .nv.info                  --------------------------
	.section	.nv.info,"",@"SHT_CUDA_INFO"
	.align	4


	//----- nvinfo : EIATTR_REGCOUNT
	.align		4
        /*0000*/ 	.byte	0x04, 0x2f
        /*0002*/ 	.short	(.L_1 - .L_0)
	.align		4
.L_0:
        /*0004*/ 	.word	index@(_Z12MatrixKernelPKfPfiifffffffffiii)
        /*0008*/ 	.word	0x00000018


	//----- nvinfo : EIATTR_FRAME_SIZE
	.align		4
.L_1:
        /*000c*/ 	.byte	0x04, 0x11
        /*000e*/ 	.short	(.L_3 - .L_2)
	.align		4
.L_2:
        /*0010*/ 	.word	index@($__internal_0_$__cuda_sm3x_div_rn_noftz_f32_slowpath)
        /*0014*/ 	.word	0x00000000


	//----- nvinfo : EIATTR_FRAME_SIZE
	.align		4
.L_3:
        /*0018*/ 	.byte	0x04, 0x11
        /*001a*/ 	.short	(.L_5 - .L_4)
	.align		4
.L_4:
        /*001c*/ 	.word	index@(_Z12MatrixKernelPKfPfiifffffffffiii)
        /*0020*/ 	.word	0x00000000


	//----- nvinfo : EIATTR_MIN_STACK_SIZE
	.align		4
.L_5:
        /*0024*/ 	.byte	0x04, 0x12
        /*0026*/ 	.short	(.L_7 - .L_6)
	.align		4
.L_6:
        /*0028*/ 	.word	index@(_Z12MatrixKernelPKfPfiifffffffffiii)
        /*002c*/ 	.word	0x00000000
.L_7:


//--------------------- .nv.compat                --------------------------
	.section	.nv.compat,"",@"SHT_CUDA_COMPAT_INFO"
	.align	4
        /*0000*/ 	.byte	0x02, 0x09, 0x00, 0x00, 0x02, 0x02, 0x01, 0x00, 0x02, 0x05, 0x05, 0x00, 0x03, 0x07, 0x01, 0x01
        /*0010*/ 	.byte	0x02, 0x03, 0x00, 0x00, 0x02, 0x06, 0x01, 0x00, 0x04, 0x0b, 0x08, 0x00, 0x01, 0x00, 0x00, 0x00
        /*0020*/ 	.byte	0x00, 0x00, 0x00, 0x00


//--------------------- .nv.info._Z12MatrixKernelPKfPfiifffffffffiii --------------------------
	.section	.nv.info._Z12MatrixKernelPKfPfiifffffffffiii,"",@"SHT_CUDA_INFO"
	.sectionflags	@""
	.align	4


	//----- nvinfo : EIATTR_CUDA_API_VERSION
	.align		4
        /*0000*/ 	.byte	0x04, 0x37
        /*0002*/ 	.short	(.L_9 - .L_8)
.L_8:
        /*0004*/ 	.word	0x00000082


	//----- nvinfo : EIATTR_KPARAM_INFO
	.align		4
.L_9:
        /*0008*/ 	.byte	0x04, 0x17
        /*000a*/ 	.short	(.L_11 - .L_10)
.L_10:
        /*000c*/ 	.word	0x00000000
        /*0010*/ 	.short	0x000f
        /*0012*/ 	.short	0x0044
        /*0014*/ 	.byte	0x00, 0xf0, 0x11, 0x00


	//----- nvinfo : EIATTR_KPARAM_INFO
	.align		4
.L_11:
        /*0018*/ 	.byte	0x04, 0x17
        /*001a*/ 	.short	(.L_13 - .L_12)
.L_12:
        /*001c*/ 	.word	0x00000000
        /*0020*/ 	.short	0x000e
        /*0022*/ 	.short	0x0040
        /*0024*/ 	.byte	0x00, 0xf0, 0x11, 0x00


	//----- nvinfo : EIATTR_KPARAM_INFO
	.align		4
.L_13:
        /*0028*/ 	.byte	0x04, 0x17
        /*002a*/ 	.short	(.L_15 - .L_14)
.L_14:
        /*002c*/ 	.word	0x00000000
        /*0030*/ 	.short	0x000d
        /*0032*/ 	.short	0x003c
        /*0034*/ 	.byte	0x00, 0xf0, 0x11, 0x00


	//----- nvinfo : EIATTR_KPARAM_INFO
	.align		4
.L_15:
        /*0038*/ 	.byte	0x04, 0x17
        /*003a*/ 	.short	(.L_17 - .L_16)
.L_16:
        /*003c*/ 	.word	0x00000000
        /*0040*/ 	.short	0x000c
        /*0042*/ 	.short	0x0038
        /*0044*/ 	.byte	0x00, 0xf0, 0x11, 0x00


	//----- nvinfo : EIATTR_KPARAM_INFO
	.align		4
.L_17:
        /*0048*/ 	.byte	0x04, 0x17
        /*004a*/ 	.short	(.L_19 - .L_18)
.L_18:
        /*004c*/ 	.word	0x00000000
        /*0050*/ 	.short	0x000b
        /*0052*/ 	.short	0x0034
        /*0054*/ 	.byte	0x00, 0xf0, 0x11, 0x00


	//----- nvinfo : EIATTR_KPARAM_INFO
	.align		4
.L_19:
        /*0058*/ 	.byte	0x04, 0x17
        /*005a*/ 	.short	(.L_21 - .L_20)
.L_20:
        /*005c*/ 	.word	0x00000000
        /*0060*/ 	.short	0x000a
        /*0062*/ 	.short	0x0030
        /*0064*/ 	.byte	0x00, 0xf0, 0x11, 0x00


	//----- nvinfo : EIATTR_KPARAM_INFO
	.align		4
.L_21:
        /*0068*/ 	.byte	0x04, 0x17
        /*006a*/ 	.short	(.L_23 - .L_22)
.L_22:
        /*006c*/ 	.word	0x00000000
        /*0070*/ 	.short	0x0009
        /*0072*/ 	.short	0x002c
        /*0074*/ 	.byte	0x00, 0xf0, 0x11, 0x00


	//----- nvinfo : EIATTR_KPARAM_INFO
	.align		4
.L_23:
        /*0078*/ 	.byte	0x04, 0x17
        /*007a*/ 	.short	(.L_25 - .L_24)
.L_24:
        /*007c*/ 	.word	0x00000000
        /*0080*/ 	.short	0x0008
        /*0082*/ 	.short	0x0028
        /*0084*/ 	.byte	0x00, 0xf0, 0x11, 0x00


	//----- nvinfo : EIATTR_KPARAM_INFO
	.align		4
.L_25:
        /*0088*/ 	.byte	0x04, 0x17
        /*008a*/ 	.short	(.L_27 - .L_26)
.L_26:
        /*008c*/ 	.word	0x00000000
        /*0090*/ 	.short	0x0007
        /*0092*/ 	.short	0x0024
        /*0094*/ 	.byte	0x00, 0xf0, 0x11, 0x00


	//----- nvinfo : EIATTR_KPARAM_INFO
	.align		4
.L_27:
        /*0098*/ 	.byte	0x04, 0x17
        /*009a*/ 	.short	(.L_29 - .L_28)
.L_28:
        /*009c*/ 	.word	0x00000000
        /*00a0*/ 	.short	0x0006
        /*00a2*/ 	.short	0x0020
        /*00a4*/ 	.byte	0x00, 0xf0, 0x11, 0x00


	//----- nvinfo : EIATTR_KPARAM_INFO
	.align		4
.L_29:
        /*00a8*/ 	.byte	0x04, 0x17
        /*00aa*/ 	.short	(.L_31 - .L_30)
.L_30:
        /*00ac*/ 	.word	0x00000000
        /*00b0*/ 	.short	0x0005
        /*00b2*/ 	.short	0x001c
        /*00b4*/ 	.byte	0x00, 0xf0, 0x11, 0x00


	//----- nvinfo : EIATTR_KPARAM_INFO
	.align		4
.L_31:
        /*00b8*/ 	.byte	0x04, 0x17
        /*00ba*/ 	.short	(.L_33 - .L_32)
.L_32:
        /*00bc*/ 	.word	0x00000000
        /*00c0*/ 	.short	0x0004
        /*00c2*/ 	.short	0x0018
        /*00c4*/ 	.byte	0x00, 0xf0, 0x11, 0x00


	//----- nvinfo : EIATTR_KPARAM_INFO
	.align		4
.L_33:
        /*00c8*/ 	.byte	0x04, 0x17
        /*00ca*/ 	.short	(.L_35 - .L_34)
.L_34:
        /*00cc*/ 	.word	0x00000000
        /*00d0*/ 	.short	0x0003
        /*00d2*/ 	.short	0x0014
        /*00d4*/ 	.byte	0x00, 0xf0, 0x11, 0x00


	//----- nvinfo : EIATTR_KPARAM_INFO
	.align		4
.L_35:
        /*00d8*/ 	.byte	0x04, 0x17
        /*00da*/ 	.short	(.L_37 - .L_36)
.L_36:
        /*00dc*/ 	.word	0x00000000
        /*00e0*/ 	.short	0x0002
        /*00e2*/ 	.short	0x0010
        /*00e4*/ 	.byte	0x00, 0xf0, 0x11, 0x00


	//----- nvinfo : EIATTR_KPARAM_INFO
	.align		4
.L_37:
        /*00e8*/ 	.byte	0x04, 0x17
        /*00ea*/ 	.short	(.L_39 - .L_38)
.L_38:
        /*00ec*/ 	.word	0x00000000
        /*00f0*/ 	.short	0x0001
        /*00f2*/ 	.short	0x0008
        /*00f4*/ 	.byte	0x00, 0xf5, 0x21, 0x00


	//----- nvinfo : EIATTR_KPARAM_INFO
	.align		4
.L_39:
        /*00f8*/ 	.byte	0x04, 0x17
        /*00fa*/ 	.short	(.L_41 - .L_40)
.L_40:
        /*00fc*/ 	.word	0x00000000
        /*0100*/ 	.short	0x0000
        /*0102*/ 	.short	0x0000
        /*0104*/ 	.byte	0x00, 0xf5, 0x21, 0x00


	//----- nvinfo : EIATTR_SPARSE_MMA_MASK
	.align		4
.L_41:
        /*0108*/ 	.byte	0x03, 0x50
        /*010a*/ 	.short	0x0000


	//----- nvinfo : EIATTR_MAXREG_COUNT
	.align		4
        /*010c*/ 	.byte	0x03, 0x1b
        /*010e*/ 	.short	0x00ff


	//----- nvinfo : EIATTR_MERCURY_ISA_VERSION
	.align		4
        /*0110*/ 	.byte	0x03, 0x5f
        /*0112*/ 	.short	0x0101


	//----- nvinfo : EIATTR_VRC_CTA_INIT_COUNT
	.align		4
        /*0114*/ 	.byte	0x02, 0x4a
	.zero		1
	.zero		1


	//----- nvinfo : EIATTR_EXIT_INSTR_OFFSETS
	.align		4
        /*0118*/ 	.byte	0x04, 0x1c
        /*011a*/ 	.short	(.L_43 - .L_42)


	//   ....[0]....
.L_42:
        /*011c*/ 	.word	0x000000c0


	//   ....[1]....
        /*0120*/ 	.word	0x00001260


	//----- nvinfo : EIATTR_INDIRECT_BRANCH_TARGETS
	.align		4
.L_43:
        /*0124*/ 	.byte	0x04, 0x34
        /*0126*/ 	.short	(.L_45 - .L_44)


	//   ....[0]....
.L_44:
        /*0128*/ 	.word	.L_x_41@srel
        /*012c*/ 	.short	0x0
        /*012e*/ 	.short	0x0
        /*0130*/ 	.word	0x3
        /*0134*/ 	.word	.L_x_2@srel
        /*0138*/ 	.word	.L_x_43@srel
        /*013c*/ 	.word	.L_x_44@srel


	//   ....[1]....
        /*0140*/ 	.word	.L_x_45@srel
        /*0144*/ 	.short	0x0
        /*0146*/ 	.short	0x0
        /*0148*/ 	.word	0x3
        /*014c*/ 	.word	.L_x_9@srel
        /*0150*/ 	.word	.L_x_47@srel
        /*0154*/ 	.word	.L_x_48@srel


	//   ....[2]....
        /*0158*/ 	.word	.L_x_49@srel
        /*015c*/ 	.short	0x0
        /*015e*/ 	.short	0x0
        /*0160*/ 	.word	0x3
        /*0164*/ 	.word	.L_x_21@srel
        /*0168*/ 	.word	.L_x_51@srel
        /*016c*/ 	.word	.L_x_52@srel


	//----- nvinfo : EIATTR_CRS_STACK_SIZE
	.align		4
.L_45:
        /*0170*/ 	.byte	0x04, 0x1e
        /*0172*/ 	.short	(.L_47 - .L_46)
.L_46:
        /*0174*/ 	.word	0x00000000


	//----- nvinfo : EIATTR_CBANK_PARAM_SIZE
	.align		4
.L_47:
        /*0178*/ 	.byte	0x03, 0x19
        /*017a*/ 	.short	0x0048


	//----- nvinfo : EIATTR_PARAM_CBANK
	.align		4
        /*017c*/ 	.byte	0x04, 0x0a
        /*017e*/ 	.short	(.L_49 - .L_48)
	.align		4
.L_48:
        /*0180*/ 	.word	index@(.nv.constant0._Z12MatrixKernelPKfPfiifffffffffiii)
        /*0184*/ 	.short	0x0380
        /*0186*/ 	.short	0x0048


	//----- nvinfo : EIATTR_SW_WAR
	.align		4
.L_49:
        /*0188*/ 	.byte	0x04, 0x36
        /*018a*/ 	.short	(.L_51 - .L_50)
.L_50:
        /*018c*/ 	.word	0x00000008
.L_51:


//--------------------- .nv.callgraph             --------------------------
	.section	.nv.callgraph,"",@"SHT_CUDA_CALLGRAPH"
	.align	4
	.sectionentsize	8
	.align		4
        /*0000*/ 	.word	0x00000000
	.align		4
        /*0004*/ 	.word	0xffffffff
	.align		4
        /*0008*/ 	.word	0x00000000
	.align		4
        /*000c*/ 	.word	0xfffffffe
	.align		4
        /*0010*/ 	.word	0x00000000
	.align		4
        /*0014*/ 	.word	0xfffffffd
	.align		4
        /*0018*/ 	.word	0x00000000
	.align		4
        /*001c*/ 	.word	0xfffffffc


//--------------------- .nv.constant2._Z12MatrixKernelPKfPfiifffffffffiii --------------------------
	.section	.nv.constant2._Z12MatrixKernelPKfPfiifffffffffiii,"a",@progbits
	.sectionflags	@""
	.align	4
.nv.constant2._Z12MatrixKernelPKfPfiifffffffffiii:
        /*0000*/ 	.byte	0xc0, 0x05, 0x00, 0x00, 0x90, 0x03, 0x00, 0x00, 0x50, 0x03, 0x00, 0x00, 0x50, 0x09, 0x00, 0x00
        /*0010*/ 	.byte	0x70, 0x07, 0x00, 0x00, 0x30, 0x07, 0x00, 0x00, 0x70, 0x0f, 0x00, 0x00, 0xa0, 0x0d, 0x00, 0x00
        /*0020*/ 	.byte	0x50, 0x0d, 0x00, 0x00


//--------------------- .text._Z12MatrixKernelPKfPfiifffffffffiii --------------------------
	.section	.text._Z12MatrixKernelPKfPfiifffffffffiii,"ax",@progbits
	.align	128
        .global         _Z12MatrixKernelPKfPfiifffffffffiii
        .type           _Z12MatrixKernelPKfPfiifffffffffiii,@function
        .size           _Z12MatrixKernelPKfPfiifffffffffiii,(.L_x_53 - _Z12MatrixKernelPKfPfiifffffffffiii)
        .other          _Z12MatrixKernelPKfPfiifffffffffiii,@"STO_CUDA_ENTRY STV_DEFAULT"
_Z12MatrixKernelPKfPfiifffffffffiii:
.text._Z12MatrixKernelPKfPfiifffffffffiii:
[----:B------:R-:W-:Y:S01]  /*0000*/  LDC R1, c[0x0][0x37c] ;  /* 0x0000df00ff017b82 */ /* 0x000fe20000000800 */
[----:B------:R-:W0:Y:S07]  /*0010*/  S2R R2, SR_TID.Y ;  /* 0x0000000000027919 */ /* 0x000e2e0000002200 */
[----:B------:R-:W1:Y:S01]  /*0020*/  LDC R0, c[0x0][0x360] ;  /* 0x0000d800ff007b82 */ /* 0x000e620000000800 */
[----:B------:R-:W2:Y:S01]  /*0030*/  LDCU.64 UR8, c[0x0][0x390] ;  /* 0x00007200ff0877ac */ /* 0x000ea20008000a00 */
[----:B------:R-:W1:Y:S06]  /*0040*/  S2R R5, SR_TID.X ;  /* 0x0000000000057919 */ /* 0x000e6c0000002100 */
[----:B------:R-:W0:Y:S08]  /*0050*/  S2UR UR5, SR_CTAID.Y ;  /* 0x00000000000579c3 */ /* 0x000e300000002600 */
[----:B------:R-:W0:Y:S08]  /*0060*/  LDC R3, c[0x0][0x364] ;  /* 0x0000d900ff037b82 */ /* 0x000e300000000800 */
[----:B------:R-:W1:Y:S01]  /*0070*/  S2UR UR4, SR_CTAID.X ;  /* 0x00000000000479c3 */ /* 0x000e620000002500 */
[----:B0-----:R-:W-:-:S05]  /*0080*/  IMAD R3, R3, UR5, R2 ;  /* 0x0000000503037c24 */ /* 0x001fca000f8e0202 */
[----:B--2---:R-:W-:Y:S01]  /*0090*/  ISETP.GE.AND P0, PT, R3, UR9, PT ;  /* 0x0000000903007c0c */ /* 0x004fe2000bf06270 */
[----:B-1----:R-:W-:-:S05]  /*00a0*/  IMAD R0, R0, UR4, R5 ;  /* 0x0000000400007c24 */ /* 0x002fca000f8e0205 */
[----:B------:R-:W-:-:S13]  /*00b0*/  ISETP.GE.OR P0, PT, R0, UR8, P0 ;  /* 0x0000000800007c0c */ /* 0x000fda0008706670 */
[----:B------:R-:W-:Y:S05]  /*00c0*/  @P0 EXIT ;  /* 0x000000000000094d */ /* 0x000fea0003800000 */
[----:B------:R-:W0:Y:S01]  /*00d0*/  LDC.64 R4, c[0x0][0x380] ;  /* 0x0000e000ff047b82 */ /* 0x000e220000000a00 */
[----:B------:R-:W1:Y:S01]  /*00e0*/  LDCU.64 UR6, c[0x0][0x358] ;  /* 0x00006b00ff0677ac */ /* 0x000e620008000a00 */
[----:B------:R-:W-:Y:S01]  /*00f0*/  IMAD R9, R3, UR8, R0 ;  /* 0x0000000803097c24 */ /* 0x000fe2000f8e0200 */
[----:B------:R-:W2:Y:S04]  /*0100*/  LDCU.128 UR12, c[0x0][0x3b0] ;  /* 0x00007600ff0c77ac */ /* 0x000ea80008000c00 */
[----:B------:R-:W-:Y:S01]  /*0110*/  SHF.L.U32 R9, R9, 0x2, RZ ;  /* 0x0000000209097819 */ /* 0x000fe200000006ff */
[----:B------:R-:W3:Y:S01]  /*0120*/  LDCU.64 UR4, c[0x0][0x398] ;  /* 0x00007300ff0477ac */ /* 0x000ee20008000a00 */
[----:B------:R-:W4:Y:S03]  /*0130*/  LDCU.128 UR8, c[0x0][0x3a0] ;  /* 0x00007400ff0877ac */ /* 0x000f260008000c00 */
[----:B0-----:R-:W-:-:S05]  /*0140*/  IMAD.WIDE R4, R9, 0x4, R4 ;  /* 0x0000000409047825 */ /* 0x001fca00078e0204 */
[----:B-1----:R-:W3:Y:S04]  /*0150*/  LDG.E R10, desc[UR6][R4.64+0x4] ;  /* 0x00000406040a7981 */ /* 0x002ee8000c1e1900 */
[----:B------:R-:W5:Y:S04]  /*0160*/  LDG.E R11, desc[UR6][R4.64] ;  /* 0x00000006040b7981 */ /* 0x000f68000c1e1900 */
[----:B------:R-:W5:Y:S01]  /*0170*/  LDG.E R12, desc[UR6][R4.64+0x8] ;  /* 0x00000806040c7981 */ /* 0x000f62000c1e1900 */
[----:B--2---:R-:W-:Y:S01]  /*0180*/  UISETP.NE.AND UP0, UPT, UR15, 0x1, UPT ;  /* 0x000000010f00788c */ /* 0x004fe2000bf05270 */
[C---:B---3--:R-:W-:Y:S01]  /*0190*/  FMUL R0, R10.reuse, UR5 ;  /* 0x000000050a007c20 */ /* 0x048fe20008400000 */
[C---:B----4-:R-:W-:Y:S01]  /*01a0*/  FMUL R2, R10.reuse, UR10 ;  /* 0x0000000a0a027c20 */ /* 0x050fe20008400000 */
[----:B------:R-:W-:-:S02]  /*01b0*/  FMUL R6, R10, UR13 ;  /* 0x0000000d0a067c20 */ /* 0x000fc40008400000 */
[C---:B-----5:R-:W-:Y:S01]  /*01c0*/  FFMA R3, R11.reuse, UR4, R0 ;  /* 0x000000040b037c23 */ /* 0x060fe20008000000 */
[C---:B------:R-:W-:Y:S01]  /*01d0*/  FFMA R7, R11.reuse, UR9, R2 ;  /* 0x000000090b077c23 */ /* 0x040fe20008000002 */
[----:B------:R-:W-:Y:S02]  /*01e0*/  FFMA R13, R11, UR12, R6 ;  /* 0x0000000c0b0d7c23 */ /* 0x000fe40008000006 */
[C---:B------:R-:W-:Y:S01]  /*01f0*/  FFMA R8, R12.reuse, UR8, R3 ;  /* 0x000000080c087c23 */ /* 0x040fe20008000003 */
[C---:B------:R-:W-:Y:S01]  /*0200*/  FFMA R7, R12.reuse, UR11, R7 ;  /* 0x0000000b0c077c23 */ /* 0x040fe20008000007 */
[----:B------:R-:W-:Y:S01]  /*0210*/  FFMA R6, R12, UR14, R13 ;  /* 0x0000000e0c067c23 */ /* 0x000fe2000800000d */
[----:B------:R-:W-:Y:S06]  /*0220*/  BRA.U UP0, `(.L_x_0) ;  /* 0x00000009000c7547 */ /* 0x000fec000b800000 */
[----:B------:R-:W0:Y:S02]  /*0230*/  LDCU UR8, c[0x0][0x3c4] ;  /* 0x00007880ff0877ac */ /* 0x000e240008000800 */
[----:B0-----:R-:W-:-:S09]  /*0240*/  UISETP.GT.AND UP0, UPT, UR8, 0x2, UPT ;  /* 0x000000020800788c */ /* 0x001fd2000bf04270 */
[----:B------:R-:W-:Y:S05]  /*0250*/  BRA.U UP0, `(.L_x_1) ;  /* 0x0000000100547547 */ /* 0x000fea000b800000 */
[----:B------:R-:W-:Y:S01]  /*0260*/  UISETP.LT.U32.AND UP0, UPT, UR8, 0x2, UPT ;  /* 0x000000020800788c */ /* 0x000fe2000bf01070 */
[C---:B------:R-:W-:Y:S01]  /*0270*/  FMUL R0, R10.reuse, 0.71520000696182250977 ;  /* 0x3f3717590a007820 */ /* 0x040fe20000400000 */
[C---:B------:R-:W-:Y:S01]  /*0280*/  FMUL R2, R10.reuse, 0.72159498929977416992 ;  /* 0x3f38ba730a027820 */ /* 0x040fe20000400000 */
[----:B------:R-:W-:Y:S01]  /*0290*/  FMUL R14, R10, 0.67799997329711914062 ;  /* 0x3f2d91680a0e7820 */ /* 0x000fe20000400000 */
[----:B------:R-:W-:Y:S01]  /*02a0*/  USEL UR4, UR8, 0x2, UP0 ;  /* 0x0000000208047887 */ /* 0x000fe20008000000 */
[C---:B------:R-:W-:Y:S01]  /*02b0*/  FFMA R13, R11.reuse, 0.21259999275207519531, R0 ;  /* 0x3e59b3d00b0d7823 */ /* 0x040fe20000000000 */
[C---:B------:R-:W-:Y:S01]  /*02c0*/  FFMA R3, R11.reuse, 0.20949199795722961426, R2 ;  /* 0x3e5685120b037823 */ /* 0x040fe20000000002 */
[----:B------:R-:W-:Y:S01]  /*02d0*/  FFMA R15, R11, 0.26269999146461486816, R14 ;  /* 0x3e86809d0b0f7823 */ /* 0x000fe2000000000e */
[----:B------:R-:W-:Y:S01]  /*02e0*/  USHF.L.U32 UR4, UR4, 0x2, URZ ;  /* 0x0000000204047899 */ /* 0x000fe200080006ff */
[C---:B------:R-:W-:Y:S01]  /*02f0*/  FFMA R13, R12.reuse, 0.072200000286102294922, R13 ;  /* 0x3d93dd980c0d7823 */ /* 0x040fe2000000000d */
[C---:B------:R-:W-:Y:S01]  /*0300*/  FFMA R3, R12.reuse, 0.068913102149963378906, R3 ;  /* 0x3d8d22500c037823 */ /* 0x040fe20000000003 */
[----:B------:R-:W-:-:S09]  /*0310*/  FFMA R15, R12, 0.059300001710653305054, R15 ;  /* 0x3d72e48f0c0f7823 */ /* 0x000fd2000000000f */
[----:B------:R-:W0:Y:S02]  /*0320*/  LDCU UR4, c[0x2][UR4] ;  /* 0x00800000040477ac */ /* 0x000e240008000800 */
[----:B0-----:R-:W-:-:S10]  /*0330*/  USHF.R.S32.HI UR5, URZ, 0x1f, UR4 ;  /* 0x0000001fff057899 */ /* 0x001fd40008011404 */
.L_x_41:
[----:B------:R-:W-:Y:S05]  /*0340*/  BRXU UR4 -0x350                                                         (*"BRANCH_TARGETS .L_x_2,.L_x_43,.L_x_44"*) ;  /* 0xfffffffc042c7958 */ /* 0x000fea000b83ffff */
.L_x_44:
[----:B------:R-:W-:Y:S01]  /*0350*/  UISETP.NE.AND UP0, UPT, UR8, 0x2, UPT ;  /* 0x000000020800788c */ /* 0x000fe2000bf05270 */
[----:B------:R-:W-:-:S08]  /*0360*/  MOV R13, R3 ;  /* 0x00000003000d7202 */ /* 0x000fd00000000f00 */
[----:B------:R-:W-:Y:S05]  /*0370*/  BRA.U !UP0, `(.L_x_2) ;  /* 0x0000000108907547 */ /* 0x000fea000b800000 */
[----:B------:R-:W-:Y:S05]  /*0380*/  BRA `(.L_x_3) ;  /* 0x0000000000347947 */ /* 0x000fea0003800000 */
.L_x_43:
[----:B------:R-:W-:Y:S01]  /*0390*/  MOV R13, R15 ;  /* 0x0000000f000d7202 */ /* 0x000fe20000000f00 */
[----:B------:R-:W-:Y:S06]  /*03a0*/  BRA `(.L_x_2) ;  /* 0x0000000000847947 */ /* 0x000fec0003800000 */
.L_x_1:
[----:B------:R-:W-:Y:S01]  /*03b0*/  UISETP.NE.AND UP0, UPT, UR8, 0x3, UPT ;  /* 0x000000030800788c */ /* 0x000fe2000bf05270 */
[----:B------:R-:W-:-:S04]  /*03c0*/  FMUL R0, R10, 0.72816610336303710938 ;  /* 0x3f3a69180a007820 */ /* 0x000fc80000400000 */
[----:B------:R-:W-:-:S04]  /*03d0*/  FFMA R13, R11, 0.34396645426750183105, R0 ;  /* 0x3eb01c5f0b0d7823 */ /* 0x000fc80000000000 */
[----:B------:R-:W-:Y:S05]  /*03e0*/  BRA.U !UP0, `(.L_x_4) ;  /* 0x0000000108707547 */ /* 0x000fea000b800000 */
[----:B------:R-:W-:Y:S01]  /*03f0*/  UISETP.NE.AND UP0, UPT, UR8, 0x4, UPT ;  /* 0x000000040800788c */ /* 0x000fe2000bf05270 */
[----:B------:R-:W-:-:S04]  /*0400*/  FMUL R0, R10, 0.67408174276351928711 ;  /* 0x3f2c909f0a007820 */ /* 0x000fc80000400000 */
[----:B------:R-:W-:-:S04]  /*0410*/  FFMA R13, R11, 0.27222871780395507812, R0 ;  /* 0x3e8b61900b0d7823 */ /* 0x000fc80000000000 */
[----:B------:R-:W-:Y:S01]  /*0420*/  FFMA R13, R12, 0.053689517080783843994, R13 ;  /* 0x3d5be98a0c0d7823 */ /* 0x000fe2000000000d */
[----:B------:R-:W-:Y:S06]  /*0430*/  BRA.U !UP0, `(.L_x_2) ;  /* 0x0000000108607547 */ /* 0x000fec000b800000 */
[----:B------:R-:W-:-:S09]  /*0440*/  UISETP.NE.AND UP0, UPT, UR8, 0x5, UPT ;  /* 0x000000050800788c */ /* 0x000fd2000bf05270 */
[----:B------:R-:W-:Y:S05]  /*0450*/  BRA.U !UP0, `(.L_x_5) ;  /* 0x0000000108087547 */ /* 0x000fea000b800000 */
.L_x_3:
[----:B------:R-:W-:Y:S01]  /*0460*/  FMNMX3 R13, R11, R10, R12, !PT ;  /* 0x0000000a0b0d7276 */ /* 0x000fe2000780000c */
[----:B------:R-:W-:Y:S06]  /*0470*/  BRA `(.L_x_2) ;  /* 0x0000000000507947 */ /* 0x000fec0003800000 */
.L_x_5:
[----:B------:R-:W-:Y:S02]  /*0480*/  HFMA2 R13, -RZ, RZ, 1.666015625, -0.052093505859375 ;  /* 0x3eaaaaabff0d7431 */ /* 0x000fe400000001ff */
[----:B------:R-:W-:Y:S01]  /*0490*/  FADD R3, R11, R10 ;  /* 0x0000000a0b037221 */ /* 0x000fe20000000000 */
[----:B------:R-:W-:Y:S01]  /*04a0*/  MOV R2, 0x40400000 ;  /* 0x4040000000027802 */ /* 0x000fe20000000f00 */
[----:B------:R-:W-:Y:S02]  /*04b0*/  BSSY.RECONVERGENT B0, `(.L_x_6) ;  /* 0x000000e000007945 */ /* 0x000fe40003800200 */
[----:B------:R-:W-:-:S04]  /*04c0*/  FADD R0, R12, R3 ;  /* 0x000000030c007221 */ /* 0x000fc80000000000 */
[----:B------:R-:W0:Y:S01]  /*04d0*/  FCHK P0, R0, 3 ;  /* 0x4040000000007902 */ /* 0x000e220000000000 */
[----:B------:R-:W-:-:S04]  /*04e0*/  FFMA R2, R13, -R2, 1 ;  /* 0x3f8000000d027423 */ /* 0x000fc80000000802 */
[----:B------:R-:W-:-:S04]  /*04f0*/  FFMA R3, R2, R13, 0.3333333432674407959 ;  /* 0x3eaaaaab02037423 */ /* 0x000fc8000000000d */
[----:B------:R-:W-:-:S04]  /*0500*/  FFMA R2, R0, R3, RZ ;  /* 0x0000000300027223 */ /* 0x000fc800000000ff */
[----:B------:R-:W-:-:S04]  /*0510*/  FFMA R13, R2, -3, R0 ;  /* 0xc0400000020d7823 */ /* 0x000fc80000000000 */
[----:B------:R-:W-:Y:S01]  /*0520*/  FFMA R13, R3, R13, R2 ;  /* 0x0000000d030d7223 */ /* 0x000fe20000000002 */
[----:B0-----:R-:W-:Y:S06]  /*0530*/  @!P0 BRA `(.L_x_7) ;  /* 0x0000000000148947 */ /* 0x001fec0003800000 */
[----:B------:R-:W-:Y:S02]  /*0540*/  MOV R2, R0 ;  /* 0x0000000000027202 */ /* 0x000fe40000000f00 */
[----:B------:R-:W-:Y:S02]  /*0550*/  MOV R3, 0x40400000 ;  /* 0x4040000000037802 */ /* 0x000fe40000000f00 */
[----:B------:R-:W-:-:S07]  /*0560*/  MOV R14, 0x580 ;  /* 0x00000580000e7802 */ /* 0x000fce0000000f00 */
[----:B------:R-:W-:Y:S05]  /*0570*/  CALL.REL.NOINC `($__internal_0_$__cuda_sm3x_div_rn_noftz_f32_slowpath) ;  /* 0x0000000c003c7944 */ /* 0x000fea0003c00000 */
[----:B------:R-:W-:-:S07]  /*0580*/  MOV R13, R3 ;  /* 0x00000003000d7202 */ /* 0x000fce0000000f00 */
.L_x_7:
[----:B------:R-:W-:Y:S05]  /*0590*/  BSYNC.RECONVERGENT B0 ;  /* 0x0000000000007941 */ /* 0x000fea0003800200 */
.L_x_6:
[----:B------:R-:W-:Y:S05]  /*05a0*/  BRA `(.L_x_2) ;  /* 0x0000000000047947 */ /* 0x000fea0003800000 */
.L_x_4:
[----:B------:R-:W-:-:S07]  /*05b0*/  FFMA R13, R12, -0.072132542729377746582, R13 ;  /* 0xbd93ba3a0c0d7823 */ /* 0x000fce000000000d */
.L_x_2:
[----:B------:R-:W0:Y:S01]  /*05c0*/  LDCU UR8, c[0x0][0x3c4] ;  /* 0x00007880ff0877ac */ /* 0x000e220008000800 */
[C---:B------:R-:W-:Y:S01]  /*05d0*/  FMUL R15, R7.reuse, 0.67408174276351928711 ;  /* 0x3f2c909f070f7820 */ /* 0x040fe20000400000 */
[----:B------:R-:W-:-:S03]  /*05e0*/  FMUL R3, R7, 0.72816610336303710938 ;  /* 0x3f3a691807037820 */ /* 0x000fc60000400000 */
[C---:B------:R-:W-:Y:S01]  /*05f0*/  FFMA R15, R8.reuse, 0.27222871780395507812, R15 ;  /* 0x3e8b6190080f7823 */ /* 0x040fe2000000000f */
[----:B------:R-:W-:-:S03]  /*0600*/  FFMA R3, R8, 0.34396645426750183105, R3 ;  /* 0x3eb01c5f08037823 */ /* 0x000fc60000000003 */
[----:B------:R-:W-:Y:S01]  /*0610*/  FFMA R15, R6, 0.053689517080783843994, R15 ;  /* 0x3d5be98a060f7823 */ /* 0x000fe2000000000f */
[----:B0-----:R-:W-:-:S09]  /*0620*/  UISETP.GT.AND UP0, UPT, UR8, 0x2, UPT ;  /* 0x000000020800788c */ /* 0x001fd2000bf04270 */
[----:B------:R-:W-:Y:S05]  /*0630*/  BRA.U UP0, `(.L_x_8) ;  /* 0x0000000100547547 */ /* 0x000fea000b800000 */
[----:B------:R-:W-:Y:S01]  /*0640*/  UISETP.LT.U32.AND UP0, UPT, UR8, 0x2, UPT ;  /* 0x000000020800788c */ /* 0x000fe2000bf01070 */
[C---:B------:R-:W-:Y:S01]  /*0650*/  FMUL R3, R7.reuse, 0.71520000696182250977 ;  /* 0x3f37175907037820 */ /* 0x040fe20000400000 */
[C---:B------:R-:W-:Y:S01]  /*0660*/  FMUL R15, R7.reuse, 0.67799997329711914062 ;  /* 0x3f2d9168070f7820 */ /* 0x040fe20000400000 */
[----:B------:R-:W-:Y:S01]  /*0670*/  FMUL R17, R7, 0.72159498929977416992 ;  /* 0x3f38ba7307117820 */ /* 0x000fe20000400000 */
[----:B------:R-:W-:Y:S01]  /*0680*/  USEL UR4, UR8, 0x2, UP0 ;  /* 0x0000000208047887 */ /* 0x000fe20008000000 */
[C---:B------:R-:W-:Y:S01]  /*0690*/  FFMA R3, R8.reuse, 0.21259999275207519531, R3 ;  /* 0x3e59b3d008037823 */ /* 0x040fe20000000003 */
[C---:B------:R-:W-:Y:S01]  /*06a0*/  FFMA R15, R8.reuse, 0.26269999146461486816, R15 ;  /* 0x3e86809d080f7823 */ /* 0x040fe2000000000f */
[----:B------:R-:W-:Y:S01]  /*06b0*/  FFMA R17, R8, 0.20949199795722961426, R17 ;  /* 0x3e56851208117823 */ /* 0x000fe20000000011 */
[----:B------:R-:W-:Y:S01]  /*06c0*/  USHF.L.U32 UR4, UR4, 0x2, URZ ;  /* 0x0000000204047899 */ /* 0x000fe200080006ff */
[C---:B------:R-:W-:Y:S01]  /*06d0*/  FFMA R3, R6.reuse, 0.072200000286102294922, R3 ;  /* 0x3d93dd9806037823 */ /* 0x040fe20000000003 */
[C---:B------:R-:W-:Y:S01]  /*06e0*/  FFMA R15, R6.reuse, 0.059300001710653305054, R15 ;  /* 0x3d72e48f060f7823 */ /* 0x040fe2000000000f */
[----:B------:R-:W-:-:S09]  /*06f0*/  FFMA R17, R6, 0.068913102149963378906, R17 ;  /* 0x3d8d225006117823 */ /* 0x000fd20000000011 */
[----:B------:R-:W0:Y:S02]  /*0700*/  LDCU UR4, c[0x2][UR4+0xc] ;  /* 0x00800180040477ac */ /* 0x000e240008000800 */
[----:B0-----:R-:W-:-:S10]  /*0710*/  USHF.R.S32.HI UR5, URZ, 0x1f, UR4 ;  /* 0x0000001fff057899 */ /* 0x001fd40008011404 */
.L_x_45:
[----:B------:R-:W-:Y:S05]  /*0720*/  BRXU UR4 -0x730                                                         (*"BRANCH_TARGETS .L_x_9,.L_x_47,.L_x_48"*) ;  /* 0xfffffff804347958 */ /* 0x000fea000b83ffff */
.L_x_48:
[----:B------:R-:W-:Y:S01]  /*0730*/  UISETP.NE.AND UP0, UPT, UR8, 0x2, UPT ;  /* 0x000000020800788c */ /* 0x000fe2000bf05270 */
[----:B------:R-:W-:-:S08]  /*0740*/  MOV R3, R17 ;  /* 0x0000001100037202 */ /* 0x000fd00000000f00 */
[----:B------:R-:W-:Y:S05]  /*0750*/  BRA.U !UP0, `(.L_x_9) ;  /* 0x00000001087c7547 */ /* 0x000fea000b800000 */
[----:B------:R-:W-:Y:S05]  /*0760*/  BRA `(.L_x_10) ;  /* 0x0000000000247947 */ /* 0x000fea0003800000 */
.L_x_47:
[----:B------:R-:W-:Y:S01]  /*0770*/  MOV R3, R15 ;  /* 0x0000000f00037202 */ /* 0x000fe20000000f00 */
[----:B------:R-:W-:Y:S06]  /*0780*/  BRA `(.L_x_9) ;  /* 0x0000000000707947 */ /* 0x000fec0003800000 */
.L_x_8:
[----:B------:R-:W-:-:S09]  /*0790*/  UISETP.NE.AND UP0, UPT, UR8, 0x3, UPT ;  /* 0x000000030800788c */ /* 0x000fd2000bf05270 */
[----:B------:R-:W-:Y:S05]  /*07a0*/  BRA.U !UP0, `(.L_x_11) ;  /* 0x0000000108647547 */ /* 0x000fea000b800000 */
[----:B------:R-:W-:Y:S01]  /*07b0*/  UISETP.NE.AND UP0, UPT, UR8, 0x4, UPT ;  /* 0x000000040800788c */ /* 0x000fe2000bf05270 */
[----:B------:R-:W-:-:S08]  /*07c0*/  MOV R3, R15 ;  /* 0x0000000f00037202 */ /* 0x000fd00000000f00 */
[----:B------:R-:W-:Y:S05]  /*07d0*/  BRA.U !UP0, `(.L_x_9) ;  /* 0x00000001085c7547 */ /* 0x000fea000b800000 */
[----:B------:R-:W-:-:S09]  /*07e0*/  UISETP.NE.AND UP0, UPT, UR8, 0x5, UPT ;  /* 0x000000050800788c */ /* 0x000fd2000bf05270 */
[----:B------:R-:W-:Y:S05]  /*07f0*/  BRA.U !UP0, `(.L_x_12) ;  /* 0x0000000108087547 */ /* 0x000fea000b800000 */
.L_x_10:
[----:B------:R-:W-:Y:S01]  /*0800*/  FMNMX3 R3, R8, R7, R6, !PT ;  /* 0x0000000708037276 */ /* 0x000fe20007800006 */
[----:B------:R-:W-:Y:S06]  /*0810*/  BRA `(.L_x_9) ;  /* 0x00000000004c7947 */ /* 0x000fec0003800000 */
.L_x_12:
        /* <DEDUP_REMOVED lines=16> */
.L_x_14:
[----:B------:R-:W-:Y:S05]  /*0920*/  BSYNC.RECONVERGENT B0 ;  /* 0x0000000000007941 */ /* 0x000fea0003800200 */
.L_x_13:
[----:B------:R-:W-:Y:S05]  /*0930*/  BRA `(.L_x_9) ;  /* 0x0000000000047947 */ /* 0x000fea0003800000 */
.L_x_11:
[----:B------:R-:W-:-:S07]  /*0940*/  FFMA R3, R6, -0.072132542729377746582, R3 ;  /* 0xbd93ba3a06037823 */ /* 0x000fce0000000003 */
.L_x_9:
[----:B------:R-:W0:Y:S01]  /*0950*/  MUFU.RCP R0, R3 ;  /* 0x0000000300007308 */ /* 0x000e220000001000 */
[----:B------:R-:W-:Y:S07]  /*0960*/  BSSY.RECONVERGENT B0, `(.L_x_15) ;  /* 0x000000c000007945 */ /* 0x000fee0003800200 */
[----:B------:R-:W1:Y:S01]  /*0970*/  FCHK P0, R13, R3 ;  /* 0x000000030d007302 */ /* 0x000e620000000000 */
[----:B0-----:R-:W-:-:S04]  /*0980*/  FFMA R15, R0, -R3, 1 ;  /* 0x3f800000000f7423 */ /* 0x001fc80000000803 */
[----:B------:R-:W-:-:S04]  /*0990*/  FFMA R0, R0, R15, R0 ;  /* 0x0000000f00007223 */ /* 0x000fc80000000000 */
[----:B------:R-:W-:-:S04]  /*09a0*/  FFMA R2, R0, R13, RZ ;  /* 0x0000000d00027223 */ /* 0x000fc800000000ff */
[----:B------:R-:W-:-:S04]  /*09b0*/  FFMA R15, R2, -R3, R13 ;  /* 0x80000003020f7223 */ /* 0x000fc8000000000d */
[----:B------:R-:W-:Y:S01]  /*09c0*/  FFMA R15, R0, R15, R2 ;  /* 0x0000000f000f7223 */ /* 0x000fe20000000002 */
[----:B-1----:R-:W-:Y:S06]  /*09d0*/  @!P0 BRA `(.L_x_16) ;  /* 0x0000000000108947 */ /* 0x002fec0003800000 */
[----:B------:R-:W-:Y:S02]  /*09e0*/  MOV R2, R13 ;  /* 0x0000000d00027202 */ /* 0x000fe40000000f00 */
[----:B------:R-:W-:-:S07]  /*09f0*/  MOV R14, 0xa10 ;  /* 0x00000a10000e7802 */ /* 0x000fce0000000f00 */
[----:B------:R-:W-:Y:S05]  /*0a00*/  CALL.REL.NOINC `($__internal_0_$__cuda_sm3x_div_rn_noftz_f32_slowpath) ;  /* 0x0000000800187944 */ /* 0x000fea0003c00000 */
[----:B------:R-:W-:-:S07]  /*0a10*/  MOV R15, R3 ;  /* 0x00000003000f7202 */ /* 0x000fce0000000f00 */
.L_x_16:
[----:B------:R-:W-:Y:S05]  /*0a20*/  BSYNC.RECONVERGENT B0 ;  /* 0x0000000000007941 */ /* 0x000fea0003800200 */
.L_x_15:
[-C--:B------:R-:W-:Y:S01]  /*0a30*/  FMUL R8, R8, R15.reuse ;  /* 0x0000000f08087220 */ /* 0x080fe20000400000 */
[-C--:B------:R-:W-:Y:S01]  /*0a40*/  FMUL R7, R7, R15.reuse ;  /* 0x0000000f07077220 */ /* 0x080fe20000400000 */
[----:B------:R-:W-:-:S07]  /*0a50*/  FMUL R6, R6, R15 ;  /* 0x0000000f06067220 */ /* 0x000fce0000400000 */
.L_x_0:
[----:B------:R-:W0:Y:S02]  /*0a60*/  LDCU UR4, c[0x0][0x3c0] ;  /* 0x00007800ff0477ac */ /* 0x000e240008000800 */
[----:B0-----:R-:W-:-:S09]  /*0a70*/  UISETP.NE.AND UP0, UPT, UR4, 0x1, UPT ;  /* 0x000000010400788c */ /* 0x001fd2000bf05270 */
[----:B------:R-:W-:Y:S05]  /*0a80*/  BRA.U UP0, `(.L_x_17) ;  /* 0x0000000500d87547 */ /* 0x000fea000b800000 */
[CCC-:B------:R-:W-:Y:S01]  /*0a90*/  FMNMX3 R13, R11.reuse, R10.reuse, R12.reuse, !PT ;  /* 0x0000000a0b0d7276 */ /* 0x1c0fe2000780000c */
[----:B------:R-:W-:Y:S01]  /*0aa0*/  BSSY.RECONVERGENT B0, `(.L_x_18) ;  /* 0x0000011000007945 */ /* 0x000fe20003800200 */
[----:B------:R-:W-:Y:S02]  /*0ab0*/  FMNMX3 R0, R11, R10, R12, PT ;  /* 0x0000000a0b007276 */ /* 0x000fe4000380000c */
[----:B------:R-:W0:Y:S01]  /*0ac0*/  MUFU.RCP R2, R13 ;  /* 0x0000000d00027308 */ /* 0x000e220000001000 */
[C---:B------:R-:W-:Y:S02]  /*0ad0*/  FSETP.NEU.AND P2, PT, R13.reuse, RZ, PT ;  /* 0x000000ff0d00720b */ /* 0x040fe40003f4d000 */
[----:B------:R-:W-:-:S05]  /*0ae0*/  FADD R0, R13, -R0 ;  /* 0x800000000d007221 */ /* 0x000fca0000000000 */
[----:B------:R-:W1:Y:S01]  /*0af0*/  FCHK P0, R0, R13 ;  /* 0x0000000d00007302 */ /* 0x000e620000000000 */
[----:B0-----:R-:W-:-:S04]  /*0b00*/  FFMA R3, -R13, R2, 1 ;  /* 0x3f8000000d037423 */ /* 0x001fc80000000102 */
[----:B------:R-:W-:-:S04]  /*0b10*/  FFMA R3, R2, R3, R2 ;  /* 0x0000000302037223 */ /* 0x000fc80000000002 */
[----:B------:R-:W-:-:S04]  /*0b20*/  FFMA R2, R0, R3, RZ ;  /* 0x0000000300027223 */ /* 0x000fc800000000ff */
[----:B------:R-:W-:-:S04]  /*0b30*/  FFMA R10, -R13, R2, R0 ;  /* 0x000000020d0a7223 */ /* 0x000fc80000000100 */
[----:B------:R-:W-:Y:S01]  /*0b40*/  FFMA R2, R3, R10, R2 ;  /* 0x0000000a03027223 */ /* 0x000fe20000000002 */
[----:B-1----:R-:W-:Y:S06]  /*0b50*/  @!P0 BRA `(.L_x_19) ;  /* 0x0000000000148947 */ /* 0x002fec0003800000 */
[----:B------:R-:W-:Y:S02]  /*0b60*/  MOV R2, R0 ;  /* 0x0000000000027202 */ /* 0x000fe40000000f00 */
[----:B------:R-:W-:Y:S02]  /*0b70*/  MOV R3, R13 ;  /* 0x0000000d00037202 */ /* 0x000fe40000000f00 */
[----:B------:R-:W-:-:S07]  /*0b80*/  MOV R14, 0xba0 ;  /* 0x00000ba0000e7802 */ /* 0x000fce0000000f00 */
[----:B------:R-:W-:Y:S05]  /*0b90*/  CALL.REL.NOINC `($__internal_0_$__cuda_sm3x_div_rn_noftz_f32_slowpath) ;  /* 0x0000000400b47944 */ /* 0x000fea0003c00000 */
[----:B------:R-:W-:-:S07]  /*0ba0*/  MOV R2, R3 ;  /* 0x0000000300027202 */ /* 0x000fce0000000f00 */
.L_x_19:
[----:B------:R-:W-:Y:S05]  /*0bb0*/  BSYNC.RECONVERGENT B0 ;  /* 0x0000000000007941 */ /* 0x000fea0003800200 */
.L_x_18:
[----:B------:R-:W0:Y:S01]  /*0bc0*/  LDCU UR8, c[0x0][0x3c4] ;  /* 0x00007880ff0877ac */ /* 0x000e220008000800 */
[C---:B------:R-:W-:Y:S01]  /*0bd0*/  FMUL R11, R7.reuse, 0.67408174276351928711 ;  /* 0x3f2c909f070b7820 */ /* 0x040fe20000400000 */
[----:B------:R-:W-:Y:S01]  /*0be0*/  FMUL R3, R7, 0.72816610336303710938 ;  /* 0x3f3a691807037820 */ /* 0x000fe20000400000 */
[----:B------:R-:W-:Y:S02]  /*0bf0*/  FSEL R0, R2, RZ, P2 ;  /* 0x000000ff02007208 */ /* 0x000fe40001000000 */
[C---:B------:R-:W-:Y:S01]  /*0c00*/  FFMA R13, R8.reuse, 0.27222871780395507812, R11 ;  /* 0x3e8b6190080d7823 */ /* 0x040fe2000000000b */
[C---:B------:R-:W-:Y:S01]  /*0c10*/  FMNMX3 R11, R8.reuse, R7, R6, !PT ;  /* 0x00000007080b7276 */ /* 0x040fe20007800006 */
[----:B------:R-:W-:Y:S02]  /*0c20*/  FFMA R3, R8, 0.34396645426750183105, R3 ;  /* 0x3eb01c5f08037823 */ /* 0x000fe40000000003 */
        /* <DEDUP_REMOVED lines=17> */
.L_x_49:
[----:B------:R-:W-:Y:S05]  /*0d40*/  BRXU UR4 -0xd50                                                         (*"BRANCH_TARGETS .L_x_21,.L_x_51,.L_x_52"*) ;  /* 0xfffffff004ac7958 */ /* 0x000fea000b83ffff */
.L_x_52:
[----:B------:R-:W-:Y:S01]  /*0d50*/  UISETP.NE.AND UP0, UPT, UR8, 0x2, UPT ;  /* 0x000000020800788c */ /* 0x000fe2000bf05270 */
[----:B------:R-:W-:-:S08]  /*0d60*/  MOV R10, R11 ;  /* 0x0000000b000a7202 */ /* 0x000fd00000000f00 */
[----:B------:R-:W-:Y:S05]  /*0d70*/  BRA.U UP0, `(.L_x_21) ;  /* 0x00000001007c7547 */ /* 0x000fea000b800000 */
[----:B------:R-:W-:Y:S01]  /*0d80*/  MOV R10, R15 ;  /* 0x0000000f000a7202 */ /* 0x000fe20000000f00 */
[----:B------:R-:W-:Y:S06]  /*0d90*/  BRA `(.L_x_21) ;  /* 0x0000000000747947 */ /* 0x000fec0003800000 */
.L_x_51:
[----:B------:R-:W-:Y:S01]  /*0da0*/  MOV R10, R13 ;  /* 0x0000000d000a7202 */ /* 0x000fe20000000f00 */
[----:B------:R-:W-:Y:S06]  /*0db0*/  BRA `(.L_x_21) ;  /* 0x00000000006c7947 */ /* 0x000fec0003800000 */
.L_x_20:
[----:B------:R-:W-:-:S09]  /*0dc0*/  UISETP.NE.AND UP0, UPT, UR8, 0x3, UPT ;  /* 0x000000030800788c */ /* 0x000fd2000bf05270 */
[----:B------:R-:W-:Y:S05]  /*0dd0*/  BRA.U !UP0, `(.L_x_22) ;  /* 0x0000000108607547 */ /* 0x000fea000b800000 */
[----:B------:R-:W-:-:S09]  /*0de0*/  UISETP.NE.AND UP0, UPT, UR8, 0x4, UPT ;  /* 0x000000040800788c */ /* 0x000fd2000bf05270 */
[----:B------:R-:W-:Y:S05]  /*0df0*/  BRA.U !UP0, `(.L_x_21) ;  /* 0x00000001085c7547 */ /* 0x000fea000b800000 */
[----:B------:R-:W-:Y:S01]  /*0e00*/  UISETP.NE.AND UP0, UPT, UR8, 0x5, UPT ;  /* 0x000000050800788c */ /* 0x000fe2000bf05270 */
[----:B------:R-:W-:-:S08]  /*0e10*/  MOV R10, R11 ;  /* 0x0000000b000a7202 */ /* 0x000fd00000000f00 */
[----:B------:R-:W-:Y:S05]  /*0e20*/  BRA.U UP0, `(.L_x_21) ;  /* 0x0000000100507547 */ /* 0x000fea000b800000 */
        /* <DEDUP_REMOVED lines=17> */
.L_x_24:
[----:B------:R-:W-:Y:S05]  /*0f40*/  BSYNC.RECONVERGENT B0 ;  /* 0x0000000000007941 */ /* 0x000fea0003800200 */
.L_x_23:
[----:B------:R-:W-:Y:S05]  /*0f50*/  BRA `(.L_x_21) ;  /* 0x0000000000047947 */ /* 0x000fea0003800000 */
.L_x_22:
[----:B------:R-:W-:-:S07]  /*0f60*/  FFMA R10, R6, -0.072132542729377746582, R3 ;  /* 0xbd93ba3a060a7823 */ /* 0x000fce0000000003 */
.L_x_21:
[----:B------:R-:W0:Y:S01]  /*0f70*/  MUFU.RCP R12, R11 ;  /* 0x0000000b000c7308 */ /* 0x000e220000001000 */
[----:B------:R-:W-:Y:S01]  /*0f80*/  FMNMX3 R2, R8, R7, R6, PT ;  /* 0x0000000708027276 */ /* 0x000fe20003800006 */
[----:B------:R-:W-:Y:S04]  /*0f90*/  BSSY.RECONVERGENT B0, `(.L_x_25) ;  /* 0x000000c000007945 */ /* 0x000fe80003800200 */
[----:B------:R-:W-:-:S04]  /*0fa0*/  FADD R2, R11, -R2 ;  /* 0x800000020b027221 */ /* 0x000fc80000000000 */
        /* <DEDUP_REMOVED lines=8> */
[----:B------:R-:W-:-:S07]  /*1030*/  MOV R14, 0x1050 ;  /* 0x00001050000e7802 */ /* 0x000fce0000000f00 */
[----:B------:R-:W-:Y:S05]  /*1040*/  CALL.REL.NOINC `($__internal_0_$__cuda_sm3x_div_rn_noftz_f32_slowpath) ;  /* 0x0000000000887944 */ /* 0x000fea0003c00000 */
.L_x_26:
[----:B------:R-:W-:Y:S05]  /*1050*/  BSYNC.RECONVERGENT B0 ;  /* 0x0000000000007941 */ /* 0x000fea0003800200 */
.L_x_25:
[----:B------:R-:W-:Y:S01]  /*1060*/  FSETP.NEU.AND P0, PT, R11, RZ, PT ;  /* 0x000000ff0b00720b */ /* 0x000fe20003f0d000 */
[----:B------:R-:W-:Y:S03]  /*1070*/  BSSY.RECONVERGENT B0, `(.L_x_27) ;  /* 0x000000e000007945 */ /* 0x000fe60003800200 */
[----:B------:R-:W-:-:S04]  /*1080*/  FSEL R13, R3, RZ, P0 ;  /* 0x000000ff030d7208 */ /* 0x000fc80000000000 */
[----:B------:R-:W0:Y:S08]  /*1090*/  MUFU.RCP R2, R13 ;  /* 0x0000000d00027308 */ /* 0x000e300000001000 */
        /* <DEDUP_REMOVED lines=11> */
.L_x_28:
[----:B------:R-:W-:Y:S05]  /*1150*/  BSYNC.RECONVERGENT B0 ;  /* 0x0000000000007941 */ /* 0x000fea0003800200 */
.L_x_27:
[----:B------:R-:W-:Y:S01]  /*1160*/  FADD R11, -R3, 1 ;  /* 0x3f800000030b7421 */ /* 0x000fe20000000100 */
[----:B------:R-:W-:-:S03]  /*1170*/  FSETP.NEU.AND P0, PT, R0, RZ, PT ;  /* 0x000000ff0000720b */ /* 0x000fc60003f0d000 */
[----:B------:R-:W-:-:S04]  /*1180*/  FMUL R11, R11, R10 ;  /* 0x0000000a0b0b7220 */ /* 0x000fc80000400000 */
[-CC-:B------:R-:W-:Y:S01]  /*1190*/  FFMA R13, R8, R3.reuse, R11.reuse ;  /* 0x00000003080d7223 */ /* 0x180fe2000000000b */
[----:B------:R-:W-:-:S04]  /*11a0*/  FFMA R7, R7, R3, R11 ;  /* 0x0000000307077223 */ /* 0x000fc8000000000b */
[C---:B------:R-:W-:Y:S02]  /*11b0*/  FSEL R8, R10.reuse, R13, !P0 ;  /* 0x0000000d0a087208 */ /* 0x040fe40004000000 */
[----:B------:R-:W-:Y:S01]  /*11c0*/  FSEL R7, R10, R7, !P0 ;  /* 0x000000070a077208 */ /* 0x000fe20004000000 */
[----:B------:R-:W-:-:S05]  /*11d0*/  @P0 FFMA R10, R6, R3, R11 ;  /* 0x00000003060a0223 */ /* 0x000fca000000000b */
[----:B------:R-:W-:-:S07]  /*11e0*/  MOV R6, R10 ;  /* 0x0000000a00067202 */ /* 0x000fce0000000f00 */
.L_x_17:
[----:B------:R-:W0:Y:S02]  /*11f0*/  LDC.64 R2, c[0x0][0x388] ;  /* 0x0000e200ff027b82 */ /* 0x000e240000000a00 */
[----:B0-----:R-:W-:-:S05]  /*1200*/  IMAD.WIDE R2, R9, 0x4, R2 ;  /* 0x0000000409027825 */ /* 0x001fca00078e0202 */
[----:B------:R-:W-:Y:S04]  /*1210*/  STG.E desc[UR6][R2.64], R8 ;  /* 0x0000000802007986 */ /* 0x000fe8000c101906 */
[----:B------:R-:W-:Y:S04]  /*1220*/  STG.E desc[UR6][R2.64+0x4], R7 ;  /* 0x0000040702007986 */ /* 0x000fe8000c101906 */
[----:B------:R-:W-:Y:S04]  /*1230*/  STG.E desc[UR6][R2.64+0x8], R6 ;  /* 0x0000080602007986 */ /* 0x000fe8000c101906 */
[----:B------:R-:W2:Y:S04]  /*1240*/  LDG.E R5, desc[UR6][R4.64+0xc] ;  /* 0x00000c0604057981 */ /* 0x000ea8000c1e1900 */
[----:B--2---:R-:W-:Y:S01]  /*1250*/  STG.E desc[UR6][R2.64+0xc], R5 ;  /* 0x00000c0502007986 */ /* 0x004fe2000c101906 */
[----:B------:R-:W-:Y:S05]  /*1260*/  EXIT ;  /* 0x000000000000794d */ /* 0x000fea0003800000 */
        .weak           $__internal_0_$__cuda_sm3x_div_rn_noftz_f32_slowpath
        .type           $__internal_0_$__cuda_sm3x_div_rn_noftz_f32_slowpath,@function
        .size           $__internal_0_$__cuda_sm3x_div_rn_noftz_f32_slowpath,(.L_x_53 - $__internal_0_$__cuda_sm3x_div_rn_noftz_f32_slowpath)
$__internal_0_$__cuda_sm3x_div_rn_noftz_f32_slowpath:
[----:B------:R-:W-:Y:S01]  /*1270*/  SHF.R.U32.HI R15, RZ, 0x17, R3 ;  /* 0x00000017ff0f7819 */ /* 0x000fe20000011603 */
[----:B------:R-:W-:Y:S01]  /*1280*/  BSSY.RECONVERGENT B1, `(.L_x_29) ;  /* 0x0000062000017945 */ /* 0x000fe20003800200 */
[----:B------:R-:W-:Y:S02]  /*1290*/  SHF.R.U32.HI R16, RZ, 0x17, R2 ;  /* 0x00000017ff107819 */ /* 0x000fe40000011602 */
[----:B------:R-:W-:Y:S02]  /*12a0*/  LOP3.LUT R15, R15, 0xff, RZ, 0xc0, !PT ;  /* 0x000000ff0f0f7812 */ /* 0x000fe400078ec0ff */
[----:B------:R-:W-:Y:S02]  /*12b0*/  LOP3.LUT R19, R16, 0xff, RZ, 0xc0, !PT ;  /* 0x000000ff10137812 */ /* 0x000fe400078ec0ff */
[----:B------:R-:W-:Y:S02]  /*12c0*/  IADD3 R18, PT, PT, R15, -0x1, RZ ;  /* 0xffffffff0f127810 */ /* 0x000fe40007ffe0ff */
[----:B------:R-:W-:-:S02]  /*12d0*/  IADD3 R17, PT, PT, R19, -0x1, RZ ;  /* 0xffffffff13117810 */ /* 0x000fc40007ffe0ff */
[----:B------:R-:W-:-:S04]  /*12e0*/  ISETP.GT.U32.AND P0, PT, R18, 0xfd, PT ;  /* 0x000000fd1200780c */ /* 0x000fc80003f04070 */
[----:B------:R-:W-:-:S13]  /*12f0*/  ISETP.GT.U32.OR P0, PT, R17, 0xfd, P0 ;  /* 0x000000fd1100780c */ /* 0x000fda0000704470 */
[----:B------:R-:W-:Y:S01]  /*1300*/  @!P0 MOV R16, RZ ;  /* 0x000000ff00108202 */ /* 0x000fe20000000f00 */
[----:B------:R-:W-:Y:S06]  /*1310*/  @!P0 BRA `(.L_x_30) ;  /* 0x00000000005c8947 */ /* 0x000fec0003800000 */
[----:B------:R-:W-:Y:S02]  /*1320*/  FSETP.GTU.FTZ.AND P0, PT, |R2|, +INF , PT ;  /* 0x7f8000000200780b */ /* 0x000fe40003f1c200 */
[----:B------:R-:W-:-:S04]  /*1330*/  FSETP.GTU.FTZ.AND P1, PT, |R3|, +INF , PT ;  /* 0x7f8000000300780b */ /* 0x000fc80003f3c200 */
[----:B------:R-:W-:-:S13]  /*1340*/  PLOP3.LUT P0, PT, P0, P1, PT, 0xf8, 0x8f ;  /* 0x00000000008f781c */ /* 0x000fda0000703f70 */
[----:B------:R-:W-:Y:S05]  /*1350*/  @P0 BRA `(.L_x_31) ;  /* 0x00000004004c0947 */ /* 0x000fea0003800000 */
[----:B------:R-:W-:-:S13]  /*1360*/  LOP3.LUT P0, RZ, R3, 0x7fffffff, R2, 0xc8, !PT ;  /* 0x7fffffff03ff7812 */ /* 0x000fda000780c802 */
[----:B------:R-:W-:Y:S05]  /*1370*/  @!P0 BRA `(.L_x_32) ;  /* 0x00000004003c8947 */ /* 0x000fea0003800000 */
[C---:B------:R-:W-:Y:S02]  /*1380*/  FSETP.NEU.FTZ.AND P3, PT, |R2|.reuse, +INF , PT ;  /* 0x7f8000000200780b */ /* 0x040fe40003f7d200 */
[----:B------:R-:W-:Y:S02]  /*1390*/  FSETP.NEU.FTZ.AND P1, PT, |R3|, +INF , PT ;  /* 0x7f8000000300780b */ /* 0x000fe40003f3d200 */
[----:B------:R-:W-:-:S11]  /*13a0*/  FSETP.NEU.FTZ.AND P0, PT, |R2|, +INF , PT ;  /* 0x7f8000000200780b */ /* 0x000fd60003f1d200 */
[----:B------:R-:W-:Y:S05]  /*13b0*/  @!P1 BRA !P3, `(.L_x_32) ;  /* 0x00000004002c9947 */ /* 0x000fea0005800000 */
[----:B------:R-:W-:-:S04]  /*13c0*/  LOP3.LUT P3, RZ, R2, 0x7fffffff, RZ, 0xc0, !PT ;  /* 0x7fffffff02ff7812 */ /* 0x000fc8000786c0ff */
[----:B------:R-:W-:-:S13]  /*13d0*/  PLOP3.LUT P1, PT, P1, P3, PT, 0x2f, 0xf2 ;  /* 0x0000000000f2781c */ /* 0x000fda0000f26577 */
[----:B------:R-:W-:Y:S05]  /*13e0*/  @P1 BRA `(.L_x_33) ;  /* 0x0000000400181947 */ /* 0x000fea0003800000 */
[----:B------:R-:W-:-:S04]  /*13f0*/  LOP3.LUT P1, RZ, R3, 0x7fffffff, RZ, 0xc0, !PT ;  /* 0x7fffffff03ff7812 */ /* 0x000fc8000782c0ff */
[----:B------:R-:W-:-:S13]  /*1400*/  PLOP3.LUT P0, PT, P0, P1, PT, 0x2f, 0xf2 ;  /* 0x0000000000f2781c */ /* 0x000fda0000702577 */
[----:B------:R-:W-:Y:S05]  /*1410*/  @P0 BRA `(.L_x_34) ;  /* 0x0000000400000947 */ /* 0x000fea0003800000 */
[----:B------:R-:W-:Y:S02]  /*1420*/  ISETP.GE.AND P0, PT, R17, RZ, PT ;  /* 0x000000ff1100720c */ /* 0x000fe40003f06270 */
[----:B------:R-:W-:-:S11]  /*1430*/  ISETP.GE.AND P1, PT, R18, RZ, PT ;  /* 0x000000ff1200720c */ /* 0x000fd60003f26270 */
[----:B------:R-:W-:Y:S01]  /*1440*/  @P0 MOV R16, RZ ;  /* 0x000000ff00100202 */ /* 0x000fe20000000f00 */
[----:B------:R-:W-:Y:S01]  /*1450*/  @!P0 FFMA R2, R2, 1.84467440737095516160e+19, RZ ;  /* 0x5f80000002028823 */ /* 0x000fe200000000ff */
[----:B------:R-:W-:Y:S01]  /*1460*/  @!P0 MOV R16, 0xffffffc0 ;  /* 0xffffffc000108802 */ /* 0x000fe20000000f00 */
[----:B------:R-:W-:-:S03]  /*1470*/  @!P1 FFMA R3, R3, 1.84467440737095516160e+19, RZ ;  /* 0x5f80000003039823 */ /* 0x000fc600000000ff */
[----:B------:R-:W-:-:S07]  /*1480*/  @!P1 IADD3 R16, PT, PT, R16, 0x40, RZ ;  /* 0x0000004010109810 */ /* 0x000fce0007ffe0ff */
.L_x_30:
[----:B------:R-:W-:Y:S01]  /*1490*/  LEA R18, R15, 0xc0800000, 0x17 ;  /* 0xc08000000f127811 */ /* 0x000fe200078eb8ff */
[----:B------:R-:W-:Y:S01]  /*14a0*/  BSSY.RECONVERGENT B2, `(.L_x_35) ;  /* 0x0000036000027945 */ /* 0x000fe20003800200 */
[----:B------:R-:W-:Y:S02]  /*14b0*/  IADD3 R19, PT, PT, R19, -0x7f, RZ ;  /* 0xffffff8113137810 */ /* 0x000fe40007ffe0ff */
[----:B------:R-:W-:-:S03]  /*14c0*/  IADD3 R20, PT, PT, -R18, R3, RZ ;  /* 0x0000000312147210 */ /* 0x000fc60007ffe1ff */
[C---:B------:R-:W-:Y:S01]  /*14d0*/  IMAD R2, R19.reuse, -0x800000, R2 ;  /* 0xff80000013027824 */ /* 0x040fe200078e0202 */
[----:B------:R-:W0:Y:S01]  /*14e0*/  MUFU.RCP R3, R20 ;  /* 0x0000001400037308 */ /* 0x000e220000001000 */
[----:B------:R-:W-:Y:S01]  /*14f0*/  FADD.FTZ R17, -R20, -RZ ;  /* 0x800000ff14117221 */ /* 0x000fe20000010100 */
[----:B------:R-:W-:-:S04]  /*1500*/  IADD3 R19, PT, PT, R19, 0x7f, -R15 ;  /* 0x0000007f13137810 */ /* 0x000fc80007ffe80f */
[----:B------:R-:W-:Y:S01]  /*1510*/  IADD3 R19, PT, PT, R19, R16, RZ ;  /* 0x0000001013137210 */ /* 0x000fe20007ffe0ff */
[----:B0-----:R-:W-:-:S04]  /*1520*/  FFMA R18, R3, R17, 1 ;  /* 0x3f80000003127423 */ /* 0x001fc80000000011 */
[----:B------:R-:W-:-:S04]  /*1530*/  FFMA R3, R3, R18, R3 ;  /* 0x0000001203037223 */ /* 0x000fc80000000003 */
[----:B------:R-:W-:-:S04]  /*1540*/  FFMA R18, R2, R3, RZ ;  /* 0x0000000302127223 */ /* 0x000fc800000000ff */
[----:B------:R-:W-:-:S04]  /*1550*/  FFMA R21, R17, R18, R2 ;  /* 0x0000001211157223 */ /* 0x000fc80000000002 */
[----:B------:R-:W-:-:S04]  /*1560*/  FFMA R18, R3, R21, R18 ;  /* 0x0000001503127223 */ /* 0x000fc80000000012 */
[----:B------:R-:W-:-:S04]  /*1570*/  FFMA R17, R17, R18, R2 ;  /* 0x0000001211117223 */ /* 0x000fc80000000002 */
[----:B------:R-:W-:-:S05]  /*1580*/  FFMA R2, R3, R17, R18 ;  /* 0x0000001103027223 */ /* 0x000fca0000000012 */
[----:B------:R-:W-:-:S04]  /*1590*/  SHF.R.U32.HI R15, RZ, 0x17, R2 ;  /* 0x00000017ff0f7819 */ /* 0x000fc80000011602 */
[----:B------:R-:W-:-:S04]  /*15a0*/  LOP3.LUT R15, R15, 0xff, RZ, 0xc0, !PT ;  /* 0x000000ff0f0f7812 */ /* 0x000fc800078ec0ff */
[----:B------:R-:W-:-:S04]  /*15b0*/  IADD3 R20, PT, PT, R15, R19, RZ ;  /* 0x000000130f147210 */ /* 0x000fc80007ffe0ff */
[----:B------:R-:W-:-:S04]  /*15c0*/  IADD3 R15, PT, PT, R20, -0x1, RZ ;  /* 0xffffffff140f7810 */ /* 0x000fc80007ffe0ff */
[----:B------:R-:W-:-:S13]  /*15d0*/  ISETP.GE.U32.AND P0, PT, R15, 0xfe, PT ;  /* 0x000000fe0f00780c */ /* 0x000fda0003f06070 */
[----:B------:R-:W-:Y:S05]  /*15e0*/  @!P0 BRA `(.L_x_36) ;  /* 0x0000000000808947 */ /* 0x000fea0003800000 */
[----:B------:R-:W-:-:S13]  /*15f0*/  ISETP.GT.AND P0, PT, R20, 0xfe, PT ;  /* 0x000000fe1400780c */ /* 0x000fda0003f04270 */
[----:B------:R-:W-:Y:S05]  /*1600*/  @P0 BRA `(.L_x_37) ;  /* 0x00000000006c0947 */ /* 0x000fea0003800000 */
[----:B------:R-:W-:-:S13]  /*1610*/  ISETP.GE.AND P0, PT, R20, 0x1, PT ;  /* 0x000000011400780c */ /* 0x000fda0003f06270 */
[----:B------:R-:W-:Y:S05]  /*1620*/  @P0 BRA `(.L_x_38) ;  /* 0x0000000000740947 */ /* 0x000fea0003800000 */
[----:B------:R-:W-:Y:S02]  /*1630*/  ISETP.GE.AND P0, PT, R20, -0x18, PT ;  /* 0xffffffe81400780c */ /* 0x000fe40003f06270 */
[----:B------:R-:W-:-:S11]  /*1640*/  LOP3.LUT R2, R2, 0x80000000, RZ, 0xc0, !PT ;  /* 0x8000000002027812 */ /* 0x000fd600078ec0ff */
[----:B------:R-:W-:Y:S05]  /*1650*/  @!P0 BRA `(.L_x_38) ;  /* 0x0000000000688947 */ /* 0x000fea0003800000 */
[-CC-:B------:R-:W-:Y:S01]  /*1660*/  FFMA.RZ R15, R3, R17.reuse, R18.reuse ;  /* 0x00000011030f7223 */ /* 0x180fe2000000c012 */
[C---:B------:R-:W-:Y:S02]  /*1670*/  ISETP.NE.AND P3, PT, R20.reuse, RZ, PT ;  /* 0x000000ff1400720c */ /* 0x040fe40003f65270 */
[C---:B------:R-:W-:Y:S02]  /*1680*/  ISETP.NE.AND P1, PT, R20.reuse, RZ, PT ;  /* 0x000000ff1400720c */ /* 0x040fe40003f25270 */
[----:B------:R-:W-:Y:S01]  /*1690*/  LOP3.LUT R16, R15, 0x7fffff, RZ, 0xc0, !PT ;  /* 0x007fffff0f107812 */ /* 0x000fe200078ec0ff */
[CCC-:B------:R-:W-:Y:S01]  /*16a0*/  FFMA.RP R15, R3.reuse, R17.reuse, R18.reuse ;  /* 0x00000011030f7223 */ /* 0x1c0fe20000008012 */
[----:B------:R-:W-:Y:S01]  /*16b0*/  FFMA.RM R18, R3, R17, R18 ;  /* 0x0000001103127223 */ /* 0x000fe20000004012 */
[----:B------:R-:W-:Y:S02]  /*16c0*/  IADD3 R3, PT, PT, R20, 0x20, RZ ;  /* 0x0000002014037810 */ /* 0x000fe40007ffe0ff */
[----:B------:R-:W-:-:S02]  /*16d0*/  LOP3.LUT R16, R16, 0x800000, RZ, 0xfc, !PT ;  /* 0x0080000010107812 */ /* 0x000fc400078efcff */
[----:B------:R-:W-:Y:S02]  /*16e0*/  IADD3 R17, PT, PT, -R20, RZ, RZ ;  /* 0x000000ff14117210 */ /* 0x000fe40007ffe1ff */
[----:B------:R-:W-:Y:S02]  /*16f0*/  SHF.L.U32 R3, R16, R3, RZ ;  /* 0x0000000310037219 */ /* 0x000fe400000006ff */
[----:B------:R-:W-:Y:S02]  /*1700*/  FSETP.NEU.FTZ.AND P0, PT, R15, R18, PT ;  /* 0x000000120f00720b */ /* 0x000fe40003f1d000 */
[----:B------:R-:W-:Y:S02]  /*1710*/  SEL R15, R17, RZ, P3 ;  /* 0x000000ff110f7207 */ /* 0x000fe40001800000 */
[----:B------:R-:W-:Y:S02]  /*1720*/  ISETP.NE.AND P1, PT, R3, RZ, P1 ;  /* 0x000000ff0300720c */ /* 0x000fe40000f25270 */
[----:B------:R-:W-:-:S02]  /*1730*/  SHF.R.U32.HI R15, RZ, R15, R16 ;  /* 0x0000000fff0f7219 */ /* 0x000fc40000011610 */
[----:B------:R-:W-:Y:S02]  /*1740*/  PLOP3.LUT P0, PT, P0, P1, PT, 0xf8, 0x8f ;  /* 0x00000000008f781c */ /* 0x000fe40000703f70 */
[----:B------:R-:W-:Y:S02]  /*1750*/  SHF.R.U32.HI R16, RZ, 0x1, R15 ;  /* 0x00000001ff107819 */ /* 0x000fe4000001160f */
[----:B------:R-:W-:-:S04]  /*1760*/  SEL R3, RZ, 0x1, !P0 ;  /* 0x00000001ff037807 */ /* 0x000fc80004000000 */
[----:B------:R-:W-:-:S04]  /*1770*/  LOP3.LUT R18, R3, 0x1, R16, 0xf8, !PT ;  /* 0x0000000103127812 */ /* 0x000fc800078ef810 */
[----:B------:R-:W-:-:S04]  /*1780*/  LOP3.LUT R15, R18, R15, RZ, 0xc0, !PT ;  /* 0x0000000f120f7212 */ /* 0x000fc800078ec0ff */
[----:B------:R-:W-:-:S04]  /*1790*/  IADD3 R15, PT, PT, R16, R15, RZ ;  /* 0x0000000f100f7210 */ /* 0x000fc80007ffe0ff */
[----:B------:R-:W-:Y:S01]  /*17a0*/  LOP3.LUT R2, R15, R2, RZ, 0xfc, !PT ;  /* 0x000000020f027212 */ /* 0x000fe200078efcff */
[----:B------:R-:W-:Y:S06]  /*17b0*/  BRA `(.L_x_38) ;  /* 0x0000000000107947 */ /* 0x000fec0003800000 */
.L_x_37:
[----:B------:R-:W-:-:S04]  /*17c0*/  LOP3.LUT R2, R2, 0x80000000, RZ, 0xc0, !PT ;  /* 0x8000000002027812 */ /* 0x000fc800078ec0ff */
[----:B------:R-:W-:Y:S01]  /*17d0*/  LOP3.LUT R2, R2, 0x7f800000, RZ, 0xfc, !PT ;  /* 0x7f80000002027812 */ /* 0x000fe200078efcff */
[----:B------:R-:W-:Y:S06]  /*17e0*/  BRA `(.L_x_38) ;  /* 0x0000000000047947 */ /* 0x000fec0003800000 */
.L_x_36:
[----:B------:R-:W-:-:S07]  /*17f0*/  LEA R2, R19, R2, 0x17 ;  /* 0x0000000213027211 */ /* 0x000fce00078eb8ff */
.L_x_38:
[----:B------:R-:W-:Y:S05]  /*1800*/  BSYNC.RECONVERGENT B2 ;  /* 0x0000000000027941 */ /* 0x000fea0003800200 */
.L_x_35:
[----:B------:R-:W-:Y:S05]  /*1810*/  BRA `(.L_x_39) ;  /* 0x0000000000207947 */ /* 0x000fea0003800000 */
.L_x_34:
[----:B------:R-:W-:-:S04]  /*1820*/  LOP3.LUT R2, R3, 0x80000000, R2, 0x48, !PT ;  /* 0x8000000003027812 */ /* 0x000fc800078e4802 */
[----:B------:R-:W-:Y:S01]  /*1830*/  LOP3.LUT R2, R2, 0x7f800000, RZ, 0xfc, !PT ;  /* 0x7f80000002027812 */ /* 0x000fe200078efcff */
[----:B------:R-:W-:Y:S06]  /*1840*/  BRA `(.L_x_39) ;  /* 0x0000000000147947 */ /* 0x000fec0003800000 */
.L_x_33:
[----:B------:R-:W-:Y:S01]  /*1850*/  LOP3.LUT R2, R3, 0x80000000, R2, 0x48, !PT ;  /* 0x8000000003027812 */ /* 0x000fe200078e4802 */
[----:B------:R-:W-:Y:S06]  /*1860*/  BRA `(.L_x_39) ;  /* 0x00000000000c7947 */ /* 0x000fec0003800000 */
.L_x_32:
[----:B------:R-:W0:Y:S01]  /*1870*/  MUFU.RSQ R2, -QNAN ;  /* 0xffc0000000027908 */ /* 0x000e220000001400 */
[----:B------:R-:W-:Y:S05]  /*1880*/  BRA `(.L_x_39) ;  /* 0x0000000000047947 */ /* 0x000fea0003800000 */
.L_x_31:
[----:B------:R-:W-:-:S07]  /*1890*/  FADD.FTZ R2, R2, R3 ;  /* 0x0000000302027221 */ /* 0x000fce0000010000 */
.L_x_39:
[----:B------:R-:W-:Y:S05]  /*18a0*/  BSYNC.RECONVERGENT B1 ;  /* 0x0000000000017941 */ /* 0x000fea0003800200 */
.L_x_29:
[----:B------:R-:W-:Y:S01]  /*18b0*/  HFMA2 R15, -RZ, RZ, 0, 0 ;  /* 0x00000000ff0f7431 */ /* 0x000fe200000001ff */
[----:B0-----:R-:W-:-:S03]  /*18c0*/  MOV R3, R2 ;  /* 0x0000000200037202 */ /* 0x001fc60000000f00 */
[----:B------:R-:W-:Y:S05]  /*18d0*/  RET.REL.NODEC R14 `(_Z12MatrixKernelPKfPfiifffffffffiii) ;  /* 0xffffffe40ec87950 */ /* 0x000fea0003c3ffff */
.L_x_40:
[----:B------:R-:W-:-:S00]  /*18e0*/  BRA `(.L_x_40) ;  /* 0xfffffffc00fc7947 */ /* 0x000fc0000383ffff */
[----:B------:R-:W-:-:S00]  /*18f0*/  NOP ;  /* 0x0000000000007918 */ /* 0x000fc00000000000 */
        /* <DEDUP_REMOVED lines=8> */
.L_x_53:


//--------------------- .nv.shared.reserved.0     --------------------------
	.section	.nv.shared.reserved.0,"aw",@nobits
	.weak		__nv_reservedSMEM_offset_0_alias
	.size		__nv_reservedSMEM_offset_0_alias, 0, 64
	.other		__nv_reservedSMEM_offset_0_alias,@"STO_CUDA_RESERVED_SHARED STV_DEFAULT"
__nv_reservedSMEM_offset_0_alias:
	.zero		0
	.zero		64


//--------------------- .nv.constant0._Z12MatrixKernelPKfPfiifffffffffiii --------------------------
	.section	.nv.constant0._Z12MatrixKernelPKfPfiifffffffffiii,"a",@progbits
	.sectionflags	@""
	.align	4
.nv.constant0._Z12MatrixKernelPKfPfiifffffffffiii:
	.zero		968


//--------------------- SYMBOLS --------------------------

	.type		.nv.reservedSmem.offset0,@object
	.size		.nv.reservedSmem.offset0,0x4
